	.headerflags	@"EF_CUDA_TEXMODE_UNIFIED EF_CUDA_64BIT_ADDRESS EF_CUDA_ACCELERATORS EF_CUDA_SM90 EF_CUDA_VIRTUAL_SM(EF_CUDA_SM90)"
	.elftype	@"ET_EXEC"


//--------------------- .nv.info                  --------------------------
	.section	.nv.info,"",@"SHT_CUDA_INFO"
	.align	4


	//----- nvinfo : EIATTR_REGCOUNT
	.align		4
        /*0000*/ 	.byte	0x04, 0x2f
        /*0002*/ 	.short	(.L_1 - .L_0)
	.align		4
.L_0:
        /*0004*/ 	.word	index@(triton_poi_fused_relu_threshold_backward_1)
        /*0008*/ 	.word	0x0000000e


	//----- nvinfo : EIATTR_MIN_STACK_SIZE
	.align		4
.L_1:
        /*000c*/ 	.byte	0x04, 0x12
        /*000e*/ 	.short	(.L_3 - .L_2)
	.align		4
.L_2:
        /*0010*/ 	.word	index@(triton_poi_fused_relu_threshold_backward_1)
        /*0014*/ 	.word	0x00000000


	//----- nvinfo : EIATTR_FRAME_SIZE
	.align		4
.L_3:
        /*0018*/ 	.byte	0x04, 0x11
        /*001a*/ 	.short	(.L_5 - .L_4)
	.align		4
.L_4:
        /*001c*/ 	.word	index@(triton_poi_fused_relu_threshold_backward_1)
        /*0020*/ 	.word	0x00000000


	//----- nvinfo : EIATTR_MIN_STACK_SIZE
	.align		4
.L_5:
        /*0024*/ 	.byte	0x04, 0x12
        /*0026*/ 	.short	(.L_7 - .L_6)
	.align		4
.L_6:
        /*0028*/ 	.word	index@(triton_poi_fused_relu_threshold_backward_1)
        /*002c*/ 	.word	0x00000000
.L_7:


//--------------------- .nv.info.triton_poi_fused_relu_threshold_backward_1 --------------------------
	.section	.nv.info.triton_poi_fused_relu_threshold_backward_1,"",@"SHT_CUDA_INFO"
	.sectionflags	@""
	.align	4


	//----- nvinfo : EIATTR_CUDA_API_VERSION
	.align		4
        /*0000*/ 	.byte	0x04, 0x37
        /*0002*/ 	.short	(.L_9 - .L_8)
.L_8:
        /*0004*/ 	.word	0x0000007c


	//----- nvinfo : EIATTR_KPARAM_INFO
	.align		4
.L_9:
        /*0008*/ 	.byte	0x04, 0x17
        /*000a*/ 	.short	(.L_11 - .L_10)
.L_10:
        /*000c*/ 	.word	0x00000000
        /*0010*/ 	.short	0x0003
        /*0012*/ 	.short	0x0018
        /*0014*/ 	.byte	0x00, 0xf0, 0x11, 0x00


	//----- nvinfo : EIATTR_KPARAM_INFO
	.align		4
.L_11:
        /*0018*/ 	.byte	0x04, 0x17
        /*001a*/ 	.short	(.L_13 - .L_12)
.L_12:
        /*001c*/ 	.word	0x00000000
        /*0020*/ 	.short	0x0002
        /*0022*/ 	.short	0x0010
        /*0024*/ 	.byte	0x00, 0xf4, 0x21, 0x00


	//----- nvinfo : EIATTR_KPARAM_INFO
	.align		4
.L_13:
        /*0028*/ 	.byte	0x04, 0x17
        /*002a*/ 	.short	(.L_15 - .L_14)
.L_14:
        /*002c*/ 	.word	0x00000000
        /*0030*/ 	.short	0x0001
        /*0032*/ 	.short	0x0008
        /*0034*/ 	.byte	0x00, 0xf4, 0x21, 0x00


	//----- nvinfo : EIATTR_KPARAM_INFO
	.align		4
.L_15:
        /*0038*/ 	.byte	0x04, 0x17
        /*003a*/ 	.short	(.L_17 - .L_16)
.L_16:
        /*003c*/ 	.word	0x00000000
        /*0040*/ 	.short	0x0000
        /*0042*/ 	.short	0x0000
        /*0044*/ 	.byte	0x00, 0xf4, 0x21, 0x00


	//----- nvinfo : EIATTR_SPARSE_MMA_MASK
	.align		4
.L_17:
        /*0048*/ 	.byte	0x03, 0x50
        /*004a*/ 	.short	0x0000


	//----- nvinfo : EIATTR_MAXREG_COUNT
	.align		4
        /*004c*/ 	.byte	0x03, 0x1b
        /*004e*/ 	.short	0x00ff


	//----- nvinfo : EIATTR_EXIT_INSTR_OFFSETS
	.align		4
        /*0050*/ 	.byte	0x04, 0x1c
        /*0052*/ 	.short	(.L_19 - .L_18)


	//   ....[0]....
.L_18:
        /*0054*/ 	.word	0x000001c0


	//   ....[1]....
        /*0058*/ 	.word	0x000001e0


	//----- nvinfo : EIATTR_REQNTID
	.align		4
.L_19:
        /*005c*/ 	.byte	0x04, 0x10
        /*005e*/ 	.short	(.L_21 - .L_20)
.L_20:
        /*0060*/ 	.word	0x00000080
        /*0064*/ 	.word	0x00000001
        /*0068*/ 	.word	0x00000001


	//----- nvinfo : EIATTR_CBANK_PARAM_SIZE
	.align		4
.L_21:
        /*006c*/ 	.byte	0x03, 0x19
        /*006e*/ 	.short	0x001c


	//----- nvinfo : EIATTR_PARAM_CBANK
	.align		4
        /*0070*/ 	.byte	0x04, 0x0a
        /*0072*/ 	.short	(.L_23 - .L_22)
	.align		4
.L_22:
        /*0074*/ 	.word	index@(.nv.constant0.triton_poi_fused_relu_threshold_backward_1)
        /*0078*/ 	.short	0x0210
        /*007a*/ 	.short	0x001c


	//----- nvinfo : EIATTR_SW_WAR
	.align		4
.L_23:
        /*007c*/ 	.byte	0x04, 0x36
        /*007e*/ 	.short	(.L_25 - .L_24)
.L_24:
        /*0080*/ 	.word	0x00000008
.L_25:


//--------------------- .nv.callgraph             --------------------------
	.section	.nv.callgraph,"",@"SHT_CUDA_CALLGRAPH"
	.align	4
	.sectionentsize	8
	.align		4
        /*0000*/ 	.word	0x00000000
	.align		4
        /*0004*/ 	.word	0xffffffff
	.align		4
        /*0008*/ 	.word	0x00000000
	.align		4
        /*000c*/ 	.word	0xfffffffe
	.align		4
        /*0010*/ 	.word	0x00000000
	.align		4
        /*0014*/ 	.word	0xfffffffd
	.align		4
        /*0018*/ 	.word	0x00000000
	.align		4
        /*001c*/ 	.word	0xfffffffc


//--------------------- .text.triton_poi_fused_relu_threshold_backward_1 --------------------------
	.section	.text.triton_poi_fused_relu_threshold_backward_1,"ax",@progbits
	.align	128
        .global         triton_poi_fused_relu_threshold_backward_1
        .type           triton_poi_fused_relu_threshold_backward_1,@function
        .size           triton_poi_fused_relu_threshold_backward_1,(.L_x_1 - triton_poi_fused_relu_threshold_backward_1)
        .other          triton_poi_fused_relu_threshold_backward_1,@"STO_CUDA_ENTRY STV_DEFAULT"
triton_poi_fused_relu_threshold_backward_1:
.text.triton_poi_fused_relu_threshold_backward_1:
[----:B------:R-:W0:Y:S02]  /*0000*/  LDC R1, c[0x0][0x28] ;  /* 0x00000a00ff017b82 */ /* 0x000e240000000800 */
[----:B------:R-:W1:Y:S01]  /*0010*/  S2R R0, SR_TID.X ;  /* 0x0000000000007919 */ /* 0x000e620000002100 */
[----:B------:R-:W2:Y:S01]  /*0020*/  LDC.64 R4, c[0x0][0x218] ;  /* 0x00008600ff047b82 */ /* 0x000ea20000000a00 */
[----:B------:R-:W-:Y:S01]  /*0030*/  ULDC.64 UR4, c[0x0][0x208] ;  /* 0x0000820000047ab9 */ /* 0x000fe20000000a00 */
[----:B------:R-:W-:Y:S01]  /*0040*/  ULDC.64 UR6, c[0x0][0x220] ;  /* 0x0000880000067ab9 */ /* 0x000fe20000000a00 */
[----:B------:R-:W3:Y:S05]  /*0050*/  S2R R7, SR_CTAID.X ;  /* 0x0000000000077919 */ /* 0x000eea0000002500 */
[----:B------:R-:W4:Y:S01]  /*0060*/  LDC.64 R2, c[0x0][0x210] ;  /* 0x00008400ff027b82 */ /* 0x000f220000000a00 */
[----:B-1----:R-:W-:-:S02]  /*0070*/  LOP3.LUT R0, R0, 0x7f, RZ, 0xc0, !PT ;  /* 0x0000007f00007812 */ /* 0x002fc400078ec0ff */
[----:B---3--:R-:W-:-:S03]  /*0080*/  SHF.R.S32.HI R6, RZ, 0x18, R7 ;  /* 0x00000018ff067819 */ /* 0x008fc60000011407 */
[----:B------:R-:W-:Y:S01]  /*0090*/  IMAD R7, R7, 0x80, R0 ;  /* 0x0000008007077824 */ /* 0x000fe200078e0200 */
[----:B------:R-:W-:-:S03]  /*00a0*/  SGXT R0, R6, 0x1 ;  /* 0x000000010600781a */ /* 0x000fc60000000200 */
[C---:B----4-:R-:W-:Y:S01]  /*00b0*/  IMAD.WIDE R2, R7.reuse, 0x4, R2 ;  /* 0x0000000407027825 */ /* 0x050fe200078e0202 */
[----:B------:R-:W-:Y:S02]  /*00c0*/  ISETP.GE.AND P0, PT, R7, 0x200, PT ;  /* 0x000002000700780c */ /* 0x000fe40003f06270 */
[----:B------:R-:W-:-:S04]  /*00d0*/  LEA.HI R0, R0, R7, RZ, 0x7 ;  /* 0x0000000700007211 */ /* 0x000fc800078f38ff */
[----:B------:R-:W-:Y:S01]  /*00e0*/  SHF.R.S32.HI R9, RZ, 0x7, R0 ;  /* 0x00000007ff097819 */ /* 0x000fe20000011400 */
[----:B------:R-:W-:-:S04]  /*00f0*/  IMAD.MOV.U32 R0, RZ, RZ, RZ ;  /* 0x000000ffff007224 */ /* 0x000fc800078e00ff */
[----:B--2---:R-:W-:Y:S02]  /*0100*/  IMAD.WIDE R4, R9, 0x4, R4 ;  /* 0x0000000409047825 */ /* 0x004fe400078e0204 */
[----:B------:R-:W2:Y:S02]  /*0110*/  @!P0 LDG.E R0, desc[UR4][R2.64] ;  /* 0x0000000402008981 */ /* 0x000ea4000c1e1900 */
[----:B------:R-:W-:-:S06]  /*0120*/  IMAD.MOV.U32 R9, RZ, RZ, RZ ;  /* 0x000000ffff097224 */ /* 0x000fcc00078e00ff */
[----:B------:R-:W2:Y:S02]  /*0130*/  @!P0 LDG.E.EL R9, desc[UR4][R4.64] ;  /* 0x0000000404098981 */ /* 0x000ea4000c2e1900 */
[----:B--2---:R-:W-:Y:S01]  /*0140*/  FADD R6, R9, R0 ;  /* 0x0000000009067221 */ /* 0x004fe20000000000 */
[----:B------:R-:W-:-:S04]  /*0150*/  FSETP.GEU.AND P1, PT, R0, -R9, PT ;  /* 0x800000090000720b */ /* 0x000fc80003f2e000 */
[----:B------:R-:W-:Y:S02]  /*0160*/  FSEL R9, R6, RZ, P1 ;  /* 0x000000ff06097208 */ /* 0x000fe40000800000 */
[----:B------:R-:W-:Y:S02]  /*0170*/  IADD3 R6, P1, R7, UR6, RZ ;  /* 0x0000000607067c10 */ /* 0x000fe4000ff3e0ff */
[----:B------:R-:W-:Y:S01]  /*0180*/  FSETP.GTU.AND P2, PT, R9, RZ, PT ;  /* 0x000000ff0900720b */ /* 0x000fe20003f4c000 */
[----:B------:R1:W-:Y:S01]  /*0190*/  @!P0 STG.E desc[UR4][R2.64], R9 ;  /* 0x0000000902008986 */ /* 0x0003e2000c101904 */
[----:B------:R-:W-:Y:S02]  /*01a0*/  LEA.HI.X.SX32 R7, R7, UR7, 0x1, P1 ;  /* 0x0000000707077c11 */ /* 0x000fe400088f0eff */
[----:B------:R-:W-:Y:S01]  /*01b0*/  SEL R11, RZ, 0x1, P2 ;  /* 0x00000001ff0b7807 */ /* 0x000fe20001000000 */
[----:B------:R-:W-:Y:S08]  /*01c0*/  @P0 EXIT ;  /* 0x000000000000094d */ /* 0x000ff00003800000 */
[----:B------:R-:W-:Y:S01]  /*01d0*/  STG.E.U8 desc[UR4][R6.64], R11 ;  /* 0x0000000b06007986 */ /* 0x000fe2000c101104 */
[----:B------:R-:W-:Y:S05]  /*01e0*/  EXIT ;  /* 0x000000000000794d */ /* 0x000fea0003800000 */
.L_x_0:
[----:B------:R-:W-:-:S00]  /*01f0*/  BRA `(.L_x_0) ;  /* 0xfffffffc00fc7947 */ /* 0x000fc0000383ffff */
[----:B------:R-:W-:-:S00]  /*0200*/  NOP ;  /* 0x0000000000007918 */ /* 0x000fc00000000000 */
[----:B------:R-:W-:-:S00]  /*0210*/  NOP ;  /* 0x0000000000007918 */ /* 0x000fc00000000000 */
[----:B------:R-:W-:-:S00]  /*0220*/  NOP ;  /* 0x0000000000007918 */ /* 0x000fc00000000000 */
[----:B------:R-:W-:-:S00]  /*0230*/  NOP ;  /* 0x0000000000007918 */ /* 0x000fc00000000000 */
[----:B------:R-:W-:-:S00]  /*0240*/  NOP ;  /* 0x0000000000007918 */ /* 0x000fc00000000000 */
[----:B------:R-:W-:-:S00]  /*0250*/  NOP ;  /* 0x0000000000007918 */ /* 0x000fc00000000000 */
[----:B------:R-:W-:-:S00]  /*0260*/  NOP ;  /* 0x0000000000007918 */ /* 0x000fc00000000000 */
[----:B------:R-:W-:-:S00]  /*0270*/  NOP ;  /* 0x0000000000007918 */ /* 0x000fc00000000000 */
.L_x_1:


//--------------------- .nv.constant0.triton_poi_fused_relu_threshold_backward_1 --------------------------
	.section	.nv.constant0.triton_poi_fused_relu_threshold_backward_1,"a",@progbits
	.sectionflags	@""
	.align	4
.nv.constant0.triton_poi_fused_relu_threshold_backward_1:
	.zero		556
